	.headerflags	@"EF_CUDA_TEXMODE_UNIFIED EF_CUDA_64BIT_ADDRESS EF_CUDA_ACCELERATORS EF_CUDA_SM90 EF_CUDA_VIRTUAL_SM(EF_CUDA_SM90)"
	.elftype	@"ET_EXEC"


//--------------------- .nv.info                  --------------------------
	.section	.nv.info,"",@"SHT_CUDA_INFO"
	.align	4


	//----- nvinfo : EIATTR_REGCOUNT
	.align		4
        /*0000*/ 	.byte	0x04, 0x2f
        /*0002*/ 	.short	(.L_1 - .L_0)
	.align		4
.L_0:
        /*0004*/ 	.word	index@(triton_poi_fused_add_mul_3)
        /*0008*/ 	.word	0x00000012


	//----- nvinfo : EIATTR_MIN_STACK_SIZE
	.align		4
.L_1:
        /*000c*/ 	.byte	0x04, 0x12
        /*000e*/ 	.short	(.L_3 - .L_2)
	.align		4
.L_2:
        /*0010*/ 	.word	index@(triton_poi_fused_add_mul_3)
        /*0014*/ 	.word	0x00000000


	//----- nvinfo : EIATTR_FRAME_SIZE
	.align		4
.L_3:
        /*0018*/ 	.byte	0x04, 0x11
        /*001a*/ 	.short	(.L_5 - .L_4)
	.align		4
.L_4:
        /*001c*/ 	.word	index@(triton_poi_fused_add_mul_3)
        /*0020*/ 	.word	0x00000000


	//----- nvinfo : EIATTR_MIN_STACK_SIZE
	.align		4
.L_5:
        /*0024*/ 	.byte	0x04, 0x12
        /*0026*/ 	.short	(.L_7 - .L_6)
	.align		4
.L_6:
        /*0028*/ 	.word	index@(triton_poi_fused_add_mul_3)
        /*002c*/ 	.word	0x00000000
.L_7:


//--------------------- .nv.info.triton_poi_fused_add_mul_3 --------------------------
	.section	.nv.info.triton_poi_fused_add_mul_3,"",@"SHT_CUDA_INFO"
	.sectionflags	@""
	.align	4


	//----- nvinfo : EIATTR_CUDA_API_VERSION
	.align		4
        /*0000*/ 	.byte	0x04, 0x37
        /*0002*/ 	.short	(.L_9 - .L_8)
.L_8:
        /*0004*/ 	.word	0x0000007c


	//----- nvinfo : EIATTR_KPARAM_INFO
	.align		4
.L_9:
        /*0008*/ 	.byte	0x04, 0x17
        /*000a*/ 	.short	(.L_11 - .L_10)
.L_10:
        /*000c*/ 	.word	0x00000000
        /*0010*/ 	.short	0x0004
        /*0012*/ 	.short	0x0020
        /*0014*/ 	.byte	0x00, 0xf0, 0x11, 0x00


	//----- nvinfo : EIATTR_KPARAM_INFO
	.align		4
.L_11:
        /*0018*/ 	.byte	0x04, 0x17
        /*001a*/ 	.short	(.L_13 - .L_12)
.L_12:
        /*001c*/ 	.word	0x00000000
        /*0020*/ 	.short	0x0003
        /*0022*/ 	.short	0x0018
        /*0024*/ 	.byte	0x00, 0xf4, 0x21, 0x00


	//----- nvinfo : EIATTR_KPARAM_INFO
	.align		4
.L_13:
        /*0028*/ 	.byte	0x04, 0x17
        /*002a*/ 	.short	(.L_15 - .L_14)
.L_14:
        /*002c*/ 	.word	0x00000000
        /*0030*/ 	.short	0x0002
        /*0032*/ 	.short	0x0010
        /*0034*/ 	.byte	0x00, 0xf4, 0x21, 0x00


	//----- nvinfo : EIATTR_KPARAM_INFO
	.align		4
.L_15:
        /*0038*/ 	.byte	0x04, 0x17
        /*003a*/ 	.short	(.L_17 - .L_16)
.L_16:
        /*003c*/ 	.word	0x00000000
        /*0040*/ 	.short	0x0001
        /*0042*/ 	.short	0x0008
        /*0044*/ 	.byte	0x00, 0xf4, 0x21, 0x00


	//----- nvinfo : EIATTR_KPARAM_INFO
	.align		4
.L_17:
        /*0048*/ 	.byte	0x04, 0x17
        /*004a*/ 	.short	(.L_19 - .L_18)
.L_18:
        /*004c*/ 	.word	0x00000000
        /*0050*/ 	.short	0x0000
        /*0052*/ 	.short	0x0000
        /*0054*/ 	.byte	0x00, 0xf4, 0x21, 0x00


	//----- nvinfo : EIATTR_SPARSE_MMA_MASK
	.align		4
.L_19:
        /*0058*/ 	.byte	0x03, 0x50
        /*005a*/ 	.short	0x0000


	//----- nvinfo : EIATTR_MAXREG_COUNT
	.align		4
        /*005c*/ 	.byte	0x03, 0x1b
        /*005e*/ 	.short	0x00ff


	//----- nvinfo : EIATTR_EXIT_INSTR_OFFSETS
	.align		4
        /*0060*/ 	.byte	0x04, 0x1c
        /*0062*/ 	.short	(.L_21 - .L_20)


	//   ....[0]....
.L_20:
        /*0064*/ 	.word	0x00000160


	//   ....[1]....
        /*0068*/ 	.word	0x00000180


	//----- nvinfo : EIATTR_REQNTID
	.align		4
.L_21:
        /*006c*/ 	.byte	0x04, 0x10
        /*006e*/ 	.short	(.L_23 - .L_22)
.L_22:
        /*0070*/ 	.word	0x00000080
        /*0074*/ 	.word	0x00000001
        /*0078*/ 	.word	0x00000001


	//----- nvinfo : EIATTR_CBANK_PARAM_SIZE
	.align		4
.L_23:
        /*007c*/ 	.byte	0x03, 0x19
        /*007e*/ 	.short	0x0024


	//----- nvinfo : EIATTR_PARAM_CBANK
	.align		4
        /*0080*/ 	.byte	0x04, 0x0a
        /*0082*/ 	.short	(.L_25 - .L_24)
	.align		4
.L_24:
        /*0084*/ 	.word	index@(.nv.constant0.triton_poi_fused_add_mul_3)
        /*0088*/ 	.short	0x0210
        /*008a*/ 	.short	0x0024


	//----- nvinfo : EIATTR_SW_WAR
	.align		4
.L_25:
        /*008c*/ 	.byte	0x04, 0x36
        /*008e*/ 	.short	(.L_27 - .L_26)
.L_26:
        /*0090*/ 	.word	0x00000008
.L_27:


//--------------------- .nv.callgraph             --------------------------
	.section	.nv.callgraph,"",@"SHT_CUDA_CALLGRAPH"
	.align	4
	.sectionentsize	8
	.align		4
        /*0000*/ 	.word	0x00000000
	.align		4
        /*0004*/ 	.word	0xffffffff
	.align		4
        /*0008*/ 	.word	0x00000000
	.align		4
        /*000c*/ 	.word	0xfffffffe
	.align		4
        /*0010*/ 	.word	0x00000000
	.align		4
        /*0014*/ 	.word	0xfffffffd
	.align		4
        /*0018*/ 	.word	0x00000000
	.align		4
        /*001c*/ 	.word	0xfffffffc


//--------------------- .text.triton_poi_fused_add_mul_3 --------------------------
	.section	.text.triton_poi_fused_add_mul_3,"ax",@progbits
	.align	128
        .global         triton_poi_fused_add_mul_3
        .type           triton_poi_fused_add_mul_3,@function
        .size           triton_poi_fused_add_mul_3,(.L_x_1 - triton_poi_fused_add_mul_3)
        .other          triton_poi_fused_add_mul_3,@"STO_CUDA_ENTRY STV_DEFAULT"
triton_poi_fused_add_mul_3:
.text.triton_poi_fused_add_mul_3:
[----:B------:R-:W0:Y:S01]  /*0000*/  LDC R1, c[0x0][0x28] ;  /* 0x00000a00ff017b82 */ /* 0x000e220000000800 */
[----:B------:R-:W1:Y:S07]  /*0010*/  S2R R0, SR_TID.X ;  /* 0x0000000000007919 */ /* 0x000e6e0000002100 */
[----:B------:R-:W2:Y:S01]  /*0020*/  LDC.64 R2, c[0x0][0x210] ;  /* 0x00008400ff027b82 */ /* 0x000ea20000000a00 */
[----:B------:R-:W-:Y:S02]  /*0030*/  CS2R R12, SRZ ;  /* 0x00000000000c7805 */ /* 0x000fe4000001ff00 */
[----:B------:R-:W-:Y:S01]  /*0040*/  CS2R R14, SRZ ;  /* 0x00000000000e7805 */ /* 0x000fe2000001ff00 */
[----:B------:R-:W3:Y:S01]  /*0050*/  S2R R11, SR_CTAID.X ;  /* 0x00000000000b7919 */ /* 0x000ee20000002500 */
[----:B------:R-:W-:-:S03]  /*0060*/  ULDC.64 UR4, c[0x0][0x208] ;  /* 0x0000820000047ab9 */ /* 0x000fc60000000a00 */
[----:B------:R-:W4:Y:S08]  /*0070*/  LDC.64 R6, c[0x0][0x220] ;  /* 0x00008800ff067b82 */ /* 0x000f300000000a00 */
[----:B------:R-:W5:Y:S08]  /*0080*/  LDC.64 R4, c[0x0][0x218] ;  /* 0x00008600ff047b82 */ /* 0x000f700000000a00 */
[----:B------:R-:W4:Y:S01]  /*0090*/  LDC.64 R8, c[0x0][0x228] ;  /* 0x00008a00ff087b82 */ /* 0x000f220000000a00 */
[----:B-1----:R-:W-:-:S04]  /*00a0*/  SHF.L.U32 R0, R0, 0x1, RZ ;  /* 0x0000000100007819 */ /* 0x002fc800000006ff */
[----:B------:R-:W-:-:S04]  /*00b0*/  LOP3.LUT R0, R0, 0xfe, RZ, 0xc0, !PT ;  /* 0x000000fe00007812 */ /* 0x000fc800078ec0ff */
[----:B---3--:R-:W-:Y:S01]  /*00c0*/  LEA R11, R11, R0, 0x8 ;  /* 0x000000000b0b7211 */ /* 0x008fe200078e40ff */
[----:B-----5:R-:W3:Y:S03]  /*00d0*/  LDG.E R5, desc[UR4][R4.64] ;  /* 0x0000000404057981 */ /* 0x020ee6000c1e1900 */
[C---:B------:R-:W-:Y:S01]  /*00e0*/  ISETP.GE.AND P0, PT, R11.reuse, 0x100, PT ;  /* 0x000001000b00780c */ /* 0x040fe20003f06270 */
[----:B--2---:R-:W-:-:S04]  /*00f0*/  IMAD.WIDE R2, R11, 0x4, R2 ;  /* 0x000000040b027825 */ /* 0x004fc800078e0202 */
[----:B----4-:R-:W-:-:S08]  /*0100*/  IMAD.WIDE R6, R11, 0x4, R6 ;  /* 0x000000040b067825 */ /* 0x010fd000078e0206 */
[----:B------:R-:W3:Y:S04]  /*0110*/  @!P0 LDG.E.64 R12, desc[UR4][R2.64] ;  /* 0x00000004020c8981 */ /* 0x000ee8000c1e1b00 */
[----:B------:R-:W3:Y:S01]  /*0120*/  @!P0 LDG.E.64 R14, desc[UR4][R6.64] ;  /* 0x00000004060e8981 */ /* 0x000ee2000c1e1b00 */
[----:B0-----:R-:W-:-:S04]  /*0130*/  IMAD.WIDE R8, R11, 0x4, R8 ;  /* 0x000000040b087825 */ /* 0x001fc800078e0208 */
[C---:B---3--:R-:W-:Y:S01]  /*0140*/  FFMA R12, R5.reuse, R12, R14 ;  /* 0x0000000c050c7223 */ /* 0x048fe2000000000e */
[----:B------:R-:W-:Y:S01]  /*0150*/  FFMA R13, R5, R13, R15 ;  /* 0x0000000d050d7223 */ /* 0x000fe2000000000f */
[----:B------:R-:W-:Y:S06]  /*0160*/  @P0 EXIT ;  /* 0x000000000000094d */ /* 0x000fec0003800000 */
[----:B------:R-:W-:Y:S01]  /*0170*/  STG.E.64 desc[UR4][R8.64], R12 ;  /* 0x0000000c08007986 */ /* 0x000fe2000c101b04 */
[----:B------:R-:W-:Y:S05]  /*0180*/  EXIT ;  /* 0x000000000000794d */ /* 0x000fea0003800000 */
.L_x_0:
[----:B------:R-:W-:-:S00]  /*0190*/  BRA `(.L_x_0) ;  /* 0xfffffffc00fc7947 */ /* 0x000fc0000383ffff */
[----:B------:R-:W-:-:S00]  /*01a0*/  NOP ;  /* 0x0000000000007918 */ /* 0x000fc00000000000 */
        /* <DEDUP_REMOVED lines=13> */
.L_x_1:


//--------------------- .nv.constant0.triton_poi_fused_add_mul_3 --------------------------
	.section	.nv.constant0.triton_poi_fused_add_mul_3,"a",@progbits
	.sectionflags	@""
	.align	4
.nv.constant0.triton_poi_fused_add_mul_3:
	.zero		564
